//
// Generated by NVIDIA NVVM Compiler
//
// Compiler Build ID: CL-36424714
// Cuda compilation tools, release 13.0, V13.0.88
// Based on NVVM 20.0.0
//

.version 9.0
.target sm_100
.address_size 64

	// .globl	_Z19average_rows_kerneliiiPKfPf
.extern .shared .align 16 .b8 row_sums[];

.visible .entry _Z19average_rows_kerneliiiPKfPf(
	.param .u32 _Z19average_rows_kerneliiiPKfPf_param_0,
	.param .u32 _Z19average_rows_kerneliiiPKfPf_param_1,
	.param .u32 _Z19average_rows_kerneliiiPKfPf_param_2,
	.param .u64 .ptr .align 1 _Z19average_rows_kerneliiiPKfPf_param_3,
	.param .u64 .ptr .align 1 _Z19average_rows_kerneliiiPKfPf_param_4
)
{
	.reg .pred 	%p<20>;
	.reg .b32 	%r<58>;
	.reg .b32 	%f<90>;
	.reg .b64 	%rd<16>;

	ld.param.u32 	%r33, [_Z19average_rows_kerneliiiPKfPf_param_0];
	ld.param.u32 	%r34, [_Z19average_rows_kerneliiiPKfPf_param_1];
	ld.param.u32 	%r35, [_Z19average_rows_kerneliiiPKfPf_param_2];
	ld.param.u64 	%rd6, [_Z19average_rows_kerneliiiPKfPf_param_3];
	ld.param.u64 	%rd5, [_Z19average_rows_kerneliiiPKfPf_param_4];
	cvta.to.global.u64 	%rd1, %rd6;
	mov.u32 	%r1, %tid.x;
	mov.u32 	%r2, %ntid.x;
	setp.ge.u32 	%p1, %r1, %r2;
	shl.b32 	%r36, %r1, 2;
	mov.u32 	%r37, row_sums;
	add.s32 	%r3, %r37, %r36;
	@%p1 bra 	$L__BB0_2;
	mov.b32 	%r38, 0;
	st.shared.u32 	[%r3], %r38;
$L__BB0_2:
	bar.sync 	0;
	mov.u32 	%r39, %nctaid.x;
	mul.lo.s32 	%r4, %r2, %r39;
	mov.u32 	%r40, %ctaid.x;
	mad.lo.s32 	%r57, %r40, %r2, %r1;
	setp.ge.s32 	%p2, %r57, %r33;
	@%p2 bra 	$L__BB0_23;
	setp.gt.s32 	%p3, %r34, 0;
	mov.u32 	%r56, %r57;
	@%p3 bra 	$L__BB0_4;
	bra.uni 	$L__BB0_22;
$L__BB0_4:
	add.s64 	%rd2, %rd1, 32;
	mov.u32 	%r48, %r57;
$L__BB0_5:
	mul.lo.s32 	%r7, %r48, %r35;
	mov.f32 	%f89, 0f00000000;
	mov.b32 	%r50, 0;
	mov.u32 	%r49, %r34;
$L__BB0_6:
	min.s32 	%r42, %r49, 128;
	max.s32 	%r10, %r42, 1;
	and.b32  	%r11, %r10, 7;
	and.b32  	%r12, %r10, 15;
	setp.le.s32 	%p5, %r34, %r50;
	@%p5 bra 	$L__BB0_20;
	add.s32 	%r13, %r50, %r7;
	setp.lt.s32 	%p6, %r49, 16;
	mov.b32 	%r54, 0;
	@%p6 bra 	$L__BB0_10;
	and.b32  	%r54, %r10, 240;
	neg.s32 	%r52, %r54;
	mov.u32 	%r51, %r13;
$L__BB0_9:
	.pragma "nounroll";
	mul.wide.s32 	%rd7, %r51, 4;
	add.s64 	%rd8, %rd2, %rd7;
	ld.global.nc.f32 	%f20, [%rd8+-32];
	add.f32 	%f21, %f89, %f20;
	ld.global.nc.f32 	%f22, [%rd8+-28];
	add.f32 	%f23, %f21, %f22;
	ld.global.nc.f32 	%f24, [%rd8+-24];
	add.f32 	%f25, %f23, %f24;
	ld.global.nc.f32 	%f26, [%rd8+-20];
	add.f32 	%f27, %f25, %f26;
	ld.global.nc.f32 	%f28, [%rd8+-16];
	add.f32 	%f29, %f27, %f28;
	ld.global.nc.f32 	%f30, [%rd8+-12];
	add.f32 	%f31, %f29, %f30;
	ld.global.nc.f32 	%f32, [%rd8+-8];
	add.f32 	%f33, %f31, %f32;
	ld.global.nc.f32 	%f34, [%rd8+-4];
	add.f32 	%f35, %f33, %f34;
	ld.global.nc.f32 	%f36, [%rd8];
	add.f32 	%f37, %f35, %f36;
	ld.global.nc.f32 	%f38, [%rd8+4];
	add.f32 	%f39, %f37, %f38;
	ld.global.nc.f32 	%f40, [%rd8+8];
	add.f32 	%f41, %f39, %f40;
	ld.global.nc.f32 	%f42, [%rd8+12];
	add.f32 	%f43, %f41, %f42;
	ld.global.nc.f32 	%f44, [%rd8+16];
	add.f32 	%f45, %f43, %f44;
	ld.global.nc.f32 	%f46, [%rd8+20];
	add.f32 	%f47, %f45, %f46;
	ld.global.nc.f32 	%f48, [%rd8+24];
	add.f32 	%f49, %f47, %f48;
	ld.global.nc.f32 	%f50, [%rd8+28];
	add.f32 	%f89, %f49, %f50;
	add.s32 	%r52, %r52, 16;
	add.s32 	%r51, %r51, 16;
	setp.ne.s32 	%p7, %r52, 0;
	@%p7 bra 	$L__BB0_9;
$L__BB0_10:
	setp.eq.s32 	%p8, %r12, 0;
	@%p8 bra 	$L__BB0_20;
	setp.lt.u32 	%p9, %r12, 8;
	@%p9 bra 	$L__BB0_13;
	add.s32 	%r44, %r13, %r54;
	mul.wide.s32 	%rd9, %r44, 4;
	add.s64 	%rd10, %rd1, %rd9;
	ld.global.nc.f32 	%f52, [%rd10];
	add.f32 	%f53, %f89, %f52;
	ld.global.nc.f32 	%f54, [%rd10+4];
	add.f32 	%f55, %f53, %f54;
	ld.global.nc.f32 	%f56, [%rd10+8];
	add.f32 	%f57, %f55, %f56;
	ld.global.nc.f32 	%f58, [%rd10+12];
	add.f32 	%f59, %f57, %f58;
	ld.global.nc.f32 	%f60, [%rd10+16];
	add.f32 	%f61, %f59, %f60;
	ld.global.nc.f32 	%f62, [%rd10+20];
	add.f32 	%f63, %f61, %f62;
	ld.global.nc.f32 	%f64, [%rd10+24];
	add.f32 	%f65, %f63, %f64;
	ld.global.nc.f32 	%f66, [%rd10+28];
	add.f32 	%f89, %f65, %f66;
	add.s32 	%r54, %r54, 8;
$L__BB0_13:
	setp.eq.s32 	%p10, %r11, 0;
	@%p10 bra 	$L__BB0_20;
	and.b32  	%r23, %r10, 3;
	setp.lt.u32 	%p11, %r11, 4;
	@%p11 bra 	$L__BB0_16;
	add.s32 	%r45, %r13, %r54;
	mul.wide.s32 	%rd11, %r45, 4;
	add.s64 	%rd12, %rd1, %rd11;
	ld.global.nc.f32 	%f68, [%rd12];
	add.f32 	%f69, %f89, %f68;
	ld.global.nc.f32 	%f70, [%rd12+4];
	add.f32 	%f71, %f69, %f70;
	ld.global.nc.f32 	%f72, [%rd12+8];
	add.f32 	%f73, %f71, %f72;
	ld.global.nc.f32 	%f74, [%rd12+12];
	add.f32 	%f89, %f73, %f74;
	add.s32 	%r54, %r54, 4;
$L__BB0_16:
	setp.eq.s32 	%p12, %r23, 0;
	@%p12 bra 	$L__BB0_20;
	add.s32 	%r46, %r13, %r54;
	mul.wide.s32 	%rd13, %r46, 4;
	add.s64 	%rd3, %rd1, %rd13;
	ld.global.nc.f32 	%f75, [%rd3];
	add.f32 	%f89, %f89, %f75;
	setp.eq.s32 	%p13, %r23, 1;
	@%p13 bra 	$L__BB0_20;
	ld.global.nc.f32 	%f76, [%rd3+4];
	add.f32 	%f89, %f89, %f76;
	setp.eq.s32 	%p14, %r23, 2;
	@%p14 bra 	$L__BB0_20;
	ld.global.nc.f32 	%f77, [%rd3+8];
	add.f32 	%f89, %f89, %f77;
$L__BB0_20:
	add.s32 	%r50, %r50, 128;
	setp.lt.s32 	%p15, %r50, %r34;
	add.s32 	%r49, %r49, -128;
	@%p15 bra 	$L__BB0_6;
	atom.shared.add.f32 	%f78, [%r3], %f89;
	add.s32 	%r48, %r48, %r4;
	setp.lt.s32 	%p16, %r48, %r33;
	@%p16 bra 	$L__BB0_5;
	bra.uni 	$L__BB0_23;
$L__BB0_22:
	atom.shared.add.f32 	%f17, [%r3], 0f00000000;
	add.s32 	%r56, %r56, %r4;
	setp.lt.s32 	%p4, %r56, %r33;
	@%p4 bra 	$L__BB0_22;
$L__BB0_23:
	setp.ge.s32 	%p17, %r57, %r33;
	bar.sync 	0;
	@%p17 bra 	$L__BB0_28;
	cvt.rn.f32.s32 	%f16, %r34;
	cvta.to.global.u64 	%rd4, %rd5;
$L__BB0_25:
	rem.u32 	%r47, %r57, %r2;
	setp.ne.s32 	%p18, %r47, %r1;
	@%p18 bra 	$L__BB0_27;
	ld.shared.f32 	%f79, [%r3];
	div.rn.f32 	%f80, %f79, %f16;
	mul.wide.s32 	%rd14, %r57, 4;
	add.s64 	%rd15, %rd4, %rd14;
	st.global.f32 	[%rd15], %f80;
$L__BB0_27:
	add.s32 	%r57, %r57, %r4;
	setp.lt.s32 	%p19, %r57, %r33;
	@%p19 bra 	$L__BB0_25;
$L__BB0_28:
	ret;

}


// ===== COMPILED SASS (sm_100) =====

	.target	sm_100

	.elftype	@"ET_EXEC"


//--------------------- .note.nv.tkinfo           --------------------------
	.section	.note.nv.tkinfo,"",@"SHT_NOTE"
	.sectionflags	@"SHF_NOTE_NV_TKINFO"
	.tkinfo
        /*0018*/ 	.word	0x00000002
        /*0030*/ 	.string	""
        /*0030*/ 	.string	"ptxas"
        /*0030*/ 	.string	"Cuda compilation tools, release 13.0, V13.0.88"
        /*0030*/ 	.string	"Build cuda_13.0.r13.0/compiler.36424714_0"
        /*0030*/ 	.string	"-arch sm_100 -m 64 "



//--------------------- .note.nv.cuinfo           --------------------------
	.section	.note.nv.cuinfo,"",@"SHT_NOTE"
	.sectionflags	@"SHF_NOTE_NV_CUINFO"
        /*0018*/ 	.short	0x0002
        /*001a*/ 	.short	0x0064
        /*001c*/ 	.short	0x0082
	.zero		2


//--------------------- .nv.info                  --------------------------
	.section	.nv.info,"",@"SHT_CUDA_INFO"
	.align	4


	//----- nvinfo : EIATTR_REGCOUNT
	.align		4
        /*0000*/ 	.byte	0x04, 0x2f
        /*0002*/ 	.short	(.L_1 - .L_0)
	.align		4
.L_0:
        /*0004*/ 	.word	index@(_Z19average_rows_kerneliiiPKfPf)
        /*0008*/ 	.word	0x0000001f


	//----- nvinfo : EIATTR_FRAME_SIZE
	.align		4
.L_1:
        /*000c*/ 	.byte	0x04, 0x11
        /*000e*/ 	.short	(.L_3 - .L_2)
	.align		4
.L_2:
        /*0010*/ 	.word	index@($__internal_0_$__cuda_sm3x_div_rn_noftz_f32_slowpath)
        /*0014*/ 	.word	0x00000000


	//----- nvinfo : EIATTR_FRAME_SIZE
	.align		4
.L_3:
        /*0018*/ 	.byte	0x04, 0x11
        /*001a*/ 	.short	(.L_5 - .L_4)
	.align		4
.L_4:
        /*001c*/ 	.word	index@(_Z19average_rows_kerneliiiPKfPf)
        /*0020*/ 	.word	0x00000000


	//----- nvinfo : EIATTR_MIN_STACK_SIZE
	.align		4
.L_5:
        /*0024*/ 	.byte	0x04, 0x12
        /*0026*/ 	.short	(.L_7 - .L_6)
	.align		4
.L_6:
        /*0028*/ 	.word	index@(_Z19average_rows_kerneliiiPKfPf)
        /*002c*/ 	.word	0x00000000
.L_7:


//--------------------- .nv.compat                --------------------------
	.section	.nv.compat,"",@"SHT_CUDA_COMPAT_INFO"
	.align	4
        /*0000*/ 	.byte	0x02, 0x09, 0x00, 0x00, 0x02, 0x02, 0x01, 0x00, 0x02, 0x05, 0x05, 0x00, 0x03, 0x07, 0x01, 0x01
        /*0010*/ 	.byte	0x02, 0x03, 0x00, 0x00, 0x02, 0x06, 0x01, 0x00, 0x04, 0x0b, 0x08, 0x00, 0x01, 0x00, 0x00, 0x00
        /*0020*/ 	.byte	0x00, 0x00, 0x00, 0x00


//--------------------- .nv.info._Z19average_rows_kerneliiiPKfPf --------------------------
	.section	.nv.info._Z19average_rows_kerneliiiPKfPf,"",@"SHT_CUDA_INFO"
	.sectionflags	@""
	.align	4


	//----- nvinfo : EIATTR_CUDA_API_VERSION
	.align		4
        /*0000*/ 	.byte	0x04, 0x37
        /*0002*/ 	.short	(.L_9 - .L_8)
.L_8:
        /*0004*/ 	.word	0x00000082


	//----- nvinfo : EIATTR_KPARAM_INFO
	.align		4
.L_9:
        /*0008*/ 	.byte	0x04, 0x17
        /*000a*/ 	.short	(.L_11 - .L_10)
.L_10:
        /*000c*/ 	.word	0x00000000
        /*0010*/ 	.short	0x0004
        /*0012*/ 	.short	0x0018
        /*0014*/ 	.byte	0x00, 0xf5, 0x21, 0x00


	//----- nvinfo : EIATTR_KPARAM_INFO
	.align		4
.L_11:
        /*0018*/ 	.byte	0x04, 0x17
        /*001a*/ 	.short	(.L_13 - .L_12)
.L_12:
        /*001c*/ 	.word	0x00000000
        /*0020*/ 	.short	0x0003
        /*0022*/ 	.short	0x0010
        /*0024*/ 	.byte	0x00, 0xf5, 0x21, 0x00


	//----- nvinfo : EIATTR_KPARAM_INFO
	.align		4
.L_13:
        /*0028*/ 	.byte	0x04, 0x17
        /*002a*/ 	.short	(.L_15 - .L_14)
.L_14:
        /*002c*/ 	.word	0x00000000
        /*0030*/ 	.short	0x0002
        /*0032*/ 	.short	0x0008
        /*0034*/ 	.byte	0x00, 0xf0, 0x11, 0x00


	//----- nvinfo : EIATTR_KPARAM_INFO
	.align		4
.L_15:
        /*0038*/ 	.byte	0x04, 0x17
        /*003a*/ 	.short	(.L_17 - .L_16)
.L_16:
        /*003c*/ 	.word	0x00000000
        /*0040*/ 	.short	0x0001
        /*0042*/ 	.short	0x0004
        /*0044*/ 	.byte	0x00, 0xf0, 0x11, 0x00


	//----- nvinfo : EIATTR_KPARAM_INFO
	.align		4
.L_17:
        /*0048*/ 	.byte	0x04, 0x17
        /*004a*/ 	.short	(.L_19 - .L_18)
.L_18:
        /*004c*/ 	.word	0x00000000
        /*0050*/ 	.short	0x0000
        /*0052*/ 	.short	0x0000
        /*0054*/ 	.byte	0x00, 0xf0, 0x11, 0x00


	//----- nvinfo : EIATTR_SPARSE_MMA_MASK
	.align		4
.L_19:
        /*0058*/ 	.byte	0x03, 0x50
        /*005a*/ 	.short	0x0000


	//----- nvinfo : EIATTR_MAXREG_COUNT
	.align		4
        /*005c*/ 	.byte	0x03, 0x1b
        /*005e*/ 	.short	0x00ff


	//----- nvinfo : EIATTR_NUM_BARRIERS
	.align		4
        /*0060*/ 	.byte	0x02, 0x4c
        /*0062*/ 	.byte	0x01
	.zero		1


	//----- nvinfo : EIATTR_MERCURY_ISA_VERSION
	.align		4
        /*0064*/ 	.byte	0x03, 0x5f
        /*0066*/ 	.short	0x0101


	//----- nvinfo : EIATTR_VRC_CTA_INIT_COUNT
	.align		4
        /*0068*/ 	.byte	0x02, 0x4a
	.zero		1
	.zero		1


	//----- nvinfo : EIATTR_EXIT_INSTR_OFFSETS
	.align		4
        /*006c*/ 	.byte	0x04, 0x1c
        /*006e*/ 	.short	(.L_21 - .L_20)


	//   ....[0]....
.L_20:
        /*0070*/ 	.word	0x00000a90


	//   ....[1]....
        /*0074*/ 	.word	0x00000d60


	//----- nvinfo : EIATTR_CRS_STACK_SIZE
	.align		4
.L_21:
        /*0078*/ 	.byte	0x04, 0x1e
        /*007a*/ 	.short	(.L_23 - .L_22)
.L_22:
        /*007c*/ 	.word	0x00000000


	//----- nvinfo : EIATTR_CBANK_PARAM_SIZE
	.align		4
.L_23:
        /*0080*/ 	.byte	0x03, 0x19
        /*0082*/ 	.short	0x0020


	//----- nvinfo : EIATTR_PARAM_CBANK
	.align		4
        /*0084*/ 	.byte	0x04, 0x0a
        /*0086*/ 	.short	(.L_25 - .L_24)
	.align		4
.L_24:
        /*0088*/ 	.word	index@(.nv.constant0._Z19average_rows_kerneliiiPKfPf)
        /*008c*/ 	.short	0x0380
        /*008e*/ 	.short	0x0020


	//----- nvinfo : EIATTR_SW_WAR
	.align		4
.L_25:
        /*0090*/ 	.byte	0x04, 0x36
        /*0092*/ 	.short	(.L_27 - .L_26)
.L_26:
        /*0094*/ 	.word	0x00000008
.L_27:


//--------------------- .nv.callgraph             --------------------------
	.section	.nv.callgraph,"",@"SHT_CUDA_CALLGRAPH"
	.align	4
	.sectionentsize	8
	.align		4
        /*0000*/ 	.word	0x00000000
	.align		4
        /*0004*/ 	.word	0xffffffff
	.align		4
        /*0008*/ 	.word	0x00000000
	.align		4
        /*000c*/ 	.word	0xfffffffe
	.align		4
        /*0010*/ 	.word	0x00000000
	.align		4
        /*0014*/ 	.word	0xfffffffd
	.align		4
        /*0018*/ 	.word	0x00000000
	.align		4
        /*001c*/ 	.word	0xfffffffc


//--------------------- .text._Z19average_rows_kerneliiiPKfPf --------------------------
	.section	.text._Z19average_rows_kerneliiiPKfPf,"ax",@progbits
	.align	128
        .global         _Z19average_rows_kerneliiiPKfPf
        .type           _Z19average_rows_kerneliiiPKfPf,@function
        .size           _Z19average_rows_kerneliiiPKfPf,(.L_x_31 - _Z19average_rows_kerneliiiPKfPf)
        .other          _Z19average_rows_kerneliiiPKfPf,@"STO_CUDA_ENTRY STV_DEFAULT"
_Z19average_rows_kerneliiiPKfPf:
.text._Z19average_rows_kerneliiiPKfPf:
[----:B------:R-:W-:Y:S01]  /*0000*/  LDC R1, c[0x0][0x37c] ;  /* 0x0000df00ff017b82 */ /* 0x000fe20000000800 */
[----:B------:R-:W0:Y:S07]  /*0010*/  S2R R6, SR_TID.X ;  /* 0x0000000000067919 */ /* 0x000e2e0000002100 */
[----:B------:R-:W1:Y:S01]  /*0020*/  S2UR UR5, SR_CgaCtaId ;  /* 0x00000000000579c3 */ /* 0x000e620000008800 */
[----:B------:R-:W0:Y:S01]  /*0030*/  LDCU UR6, c[0x0][0x360] ;  /* 0x00006c00ff0677ac */ /* 0x000e220008000800 */
[----:B------:R-:W2:Y:S01]  /*0040*/  S2R R3, SR_CTAID.X ;  /* 0x0000000000037919 */ /* 0x000ea20000002500 */
[----:B------:R-:W3:Y:S01]  /*0050*/  LDCU UR7, c[0x0][0x380] ;  /* 0x00007000ff0777ac */ /* 0x000ee20008000800 */
[----:B------:R-:W-:Y:S01]  /*0060*/  UMOV UR4, 0x400 ;  /* 0x0000040000047882 */ /* 0x000fe20000000000 */
[----:B------:R-:W4:Y:S01]  /*0070*/  LDCU.64 UR8, c[0x0][0x358] ;  /* 0x00006b00ff0877ac */ /* 0x000f220008000a00 */
[----:B-1----:R-:W-:Y:S01]  /*0080*/  ULEA UR4, UR5, UR4, 0x18 ;  /* 0x0000000405047291 */ /* 0x002fe2000f8ec0ff */
[----:B------:R-:W1:Y:S01]  /*0090*/  LDCU UR5, c[0x0][0x370] ;  /* 0x00006e00ff0577ac */ /* 0x000e620008000800 */
[----:B0-----:R-:W-:-:S04]  /*00a0*/  ISETP.GE.U32.AND P0, PT, R6, UR6, PT ;  /* 0x0000000606007c0c */ /* 0x001fc8000bf06070 */
[----:B------:R-:W-:Y:S01]  /*00b0*/  LEA R7, R6, UR4, 0x2 ;  /* 0x0000000406077c11 */ /* 0x000fe2000f8e10ff */
[----:B--2---:R-:W-:-:S08]  /*00c0*/  IMAD R8, R3, UR6, R6 ;  /* 0x0000000603087c24 */ /* 0x004fd0000f8e0206 */
[----:B------:R0:W-:Y:S01]  /*00d0*/  @!P0 STS [R7], RZ ;  /* 0x000000ff07008388 */ /* 0x0001e20000000800 */
[----:B------:R-:W-:Y:S01]  /*00e0*/  BAR.SYNC.DEFER_BLOCKING 0x0 ;  /* 0x0000000000007b1d */ /* 0x000fe20000010000 */
[----:B---3--:R-:W-:Y:S01]  /*00f0*/  ISETP.GE.AND P0, PT, R8, UR7, PT ;  /* 0x0000000708007c0c */ /* 0x008fe2000bf06270 */
[----:B-1----:R-:W-:-:S12]  /*0100*/  UIMAD UR4, UR6, UR5, URZ ;  /* 0x00000005060472a4 */ /* 0x002fd8000f8e02ff */
[----:B0---4-:R-:W-:Y:S05]  /*0110*/  @P0 BRA `(.L_x_0) ;  /* 0x00000008004c0947 */ /* 0x011fea0003800000 */
[----:B------:R-:W0:Y:S02]  /*0120*/  LDCU UR5, c[0x0][0x384] ;  /* 0x00007080ff0577ac */ /* 0x000e240008000800 */
[----:B0-----:R-:W-:-:S09]  /*0130*/  UISETP.GT.AND UP0, UPT, UR5, URZ, UPT ;  /* 0x000000ff0500728c */ /* 0x001fd2000bf04270 */
[----:B------:R-:W-:Y:S05]  /*0140*/  BRA.U UP0, `(.L_x_1) ;  /* 0x0000000100347547 */ /* 0x000fea000b800000 */
[----:B------:R-:W-:-:S07]  /*0150*/  IMAD.MOV.U32 R0, RZ, RZ, R8 ;  /* 0x000000ffff007224 */ /* 0x000fce00078e0008 */
.L_x_4:
[----:B------:R-:W-:Y:S05]  /*0160*/  YIELD ;  /* 0x0000000000007946 */ /* 0x000fea0003800000 */
[----:B------:R-:W-:Y:S01]  /*0170*/  BSSY.RECONVERGENT B0, `(.L_x_2) ;  /* 0x0000005000007945 */ /* 0x000fe20003800200 */
.L_x_3:
[----:B------:R-:W0:Y:S02]  /*0180*/  LDS R2, [R7] ;  /* 0x0000000007027984 */ /* 0x000e240000000800 */
[----:B0-----:R-:W-:-:S05]  /*0190*/  FADD R3, RZ, R2 ;  /* 0x00000002ff037221 */ /* 0x001fca0000000000 */
[----:B------:R-:W0:Y:S02]  /*01a0*/  ATOMS.CAST.SPIN P0, [R7], R2, R3 ;  /* 0x000000020700758d */ /* 0x000e240001800003 */
[----:B0-----:R-:W-:Y:S05]  /*01b0*/  @!P0 BRA `(.L_x_3) ;  /* 0xfffffffc00f08947 */ /* 0x001fea000383ffff */
[----:B------:R-:W-:Y:S05]  /*01c0*/  BSYNC.RECONVERGENT B0 ;  /* 0x0000000000007941 */ /* 0x000fea0003800200 */
.L_x_2:
[----:B------:R-:W0:Y:S01]  /*01d0*/  LDCU UR5, c[0x0][0x380] ;  /* 0x00007000ff0577ac */ /* 0x000e220008000800 */
[----:B------:R-:W-:-:S05]  /*01e0*/  VIADD R0, R0, UR4 ;  /* 0x0000000400007c36 */ /* 0x000fca0008000000 */
[----:B0-----:R-:W-:-:S13]  /*01f0*/  ISETP.GE.AND P0, PT, R0, UR5, PT ;  /* 0x0000000500007c0c */ /* 0x001fda000bf06270 */
[----:B------:R-:W-:Y:S05]  /*0200*/  @!P0 BRA `(.L_x_4) ;  /* 0xfffffffc00d48947 */ /* 0x000fea000383ffff */
[----:B------:R-:W-:Y:S05]  /*0210*/  BRA `(.L_x_0) ;  /* 0x00000008000c7947 */ /* 0x000fea0003800000 */
.L_x_1:
[----:B------:R-:W0:Y:S01]  /*0220*/  LDC.64 R2, c[0x0][0x390] ;  /* 0x0000e400ff027b82 */ /* 0x000e220000000a00 */
[----:B------:R-:W-:Y:S02]  /*0230*/  MOV R9, R8 ;  /* 0x0000000800097202 */ /* 0x000fe40000000f00 */
[----:B0-----:R-:W-:-:S05]  /*0240*/  IADD3 R2, P0, PT, R2, 0x20, RZ ;  /* 0x0000002002027810 */ /* 0x001fca0007f1e0ff */
[----:B------:R-:W-:-:S08]  /*0250*/  IMAD.X R3, RZ, RZ, R3, P0 ;  /* 0x000000ffff037224 */ /* 0x000fd000000e0603 */
.L_x_13:
[----:B------:R-:W-:Y:S05]  /*0260*/  YIELD ;  /* 0x0000000000007946 */ /* 0x000fea0003800000 */
[----:B------:R-:W0:Y:S01]  /*0270*/  LDCU UR7, c[0x0][0x380] ;  /* 0x00007000ff0777ac */ /* 0x000e220008000800 */
[----:B------:R-:W-:Y:S01]  /*0280*/  IMAD.MOV.U32 R10, RZ, RZ, R9 ;  /* 0x000000ffff0a7224 */ /* 0x000fe200078e0009 */
[----:B------:R-:W-:Y:S01]  /*0290*/  IADD3 R9, PT, PT, R9, UR4, RZ ;  /* 0x0000000409097c10 */ /* 0x000fe2000fffe0ff */
[----:B------:R-:W-:Y:S01]  /*02a0*/  IMAD.MOV.U32 R19, RZ, RZ, RZ ;  /* 0x000000ffff137224 */ /* 0x000fe200078e00ff */
[----:B------:R-:W1:Y:S01]  /*02b0*/  LDCU UR5, c[0x0][0x384] ;  /* 0x00007080ff0577ac */ /* 0x000e620008000800 */
[----:B------:R-:W-:Y:S01]  /*02c0*/  IMAD.MOV.U32 R11, RZ, RZ, RZ ;  /* 0x000000ffff0b7224 */ /* 0x000fe200078e00ff */
[----:B0-----:R-:W-:-:S02]  /*02d0*/  ISETP.GE.AND P0, PT, R9, UR7, PT ;  /* 0x0000000709007c0c */ /* 0x001fc4000bf06270 */
[----:B-1----:R-:W-:-:S11]  /*02e0*/  MOV R24, UR5 ;  /* 0x0000000500187c02 */ /* 0x002fd60008000f00 */
.L_x_10:
[----:B------:R-:W0:Y:S02]  /*02f0*/  LDCU UR7, c[0x0][0x384] ;  /* 0x00007080ff0777ac */ /* 0x000e240008000800 */
[----:B0-----:R-:W-:-:S13]  /*0300*/  ISETP.GE.AND P1, PT, R11, UR7, PT ;  /* 0x000000070b007c0c */ /* 0x001fda000bf26270 */
[----:B------:R-:W-:Y:S05]  /*0310*/  @P1 BRA `(.L_x_5) ;  /* 0x0000000400a01947 */ /* 0x000fea0003800000 */
[----:B------:R-:W0:Y:S01]  /*0320*/  LDCU UR5, c[0x0][0x388] ;  /* 0x00007100ff0577ac */ /* 0x000e220008000800 */
[C---:B------:R-:W-:Y:S01]  /*0330*/  ISETP.GE.AND P2, PT, R24.reuse, 0x10, PT ;  /* 0x000000101800780c */ /* 0x040fe20003f46270 */
[----:B------:R-:W-:Y:S01]  /*0340*/  IMAD.MOV.U32 R13, RZ, RZ, RZ ;  /* 0x000000ffff0d7224 */ /* 0x000fe200078e00ff */
[----:B------:R-:W-:-:S04]  /*0350*/  VIMNMX R12, PT, PT, R24, 0x80, PT ;  /* 0x00000080180c7848 */ /* 0x000fc80003fe0100 */
[----:B------:R-:W-:-:S04]  /*0360*/  VIMNMX R12, PT, PT, R12, 0x1, !PT ;  /* 0x000000010c0c7848 */ /* 0x000fc80007fe0100 */
[----:B------:R-:W-:-:S04]  /*0370*/  LOP3.LUT R25, R12, 0xf, RZ, 0xc0, !PT ;  /* 0x0000000f0c197812 */ /* 0x000fc800078ec0ff */
[----:B------:R-:W-:Y:S01]  /*0380*/  ISETP.NE.AND P1, PT, R25, RZ, PT ;  /* 0x000000ff1900720c */ /* 0x000fe20003f25270 */
[----:B0-----:R-:W-:Y:S01]  /*0390*/  IMAD R14, R10, UR5, R11 ;  /* 0x000000050a0e7c24 */ /* 0x001fe2000f8e020b */
[----:B------:R-:W-:Y:S11]  /*03a0*/  @!P2 BRA `(.L_x_6) ;  /* 0x0000000000a0a947 */ /* 0x000ff60003800000 */
[----:B------:R-:W-:Y:S01]  /*03b0*/  LOP3.LUT R13, R12, 0xf0, RZ, 0xc0, !PT ;  /* 0x000000f00c0d7812 */ /* 0x000fe200078ec0ff */
[----:B------:R-:W-:-:S03]  /*03c0*/  IMAD.MOV.U32 R17, RZ, RZ, R14 ;  /* 0x000000ffff117224 */ /* 0x000fc600078e000e */
[----:B------:R-:W-:-:S07]  /*03d0*/  IADD3 R0, PT, PT, -R13, RZ, RZ ;  /* 0x000000ff0d007210 */ /* 0x000fce0007ffe1ff */
.L_x_7:
[----:B------:R-:W-:-:S05]  /*03e0*/  IMAD.WIDE R4, R17, 0x4, R2 ;  /* 0x0000000411047825 */ /* 0x000fca00078e0202 */
[----:B------:R-:W2:Y:S04]  /*03f0*/  LDG.E.CONSTANT R18, desc[UR8][R4.64+-0x20] ;  /* 0xffffe00804127981 */ /* 0x000ea8000c1e9900 */
[----:B------:R-:W3:Y:S04]  /*0400*/  LDG.E.CONSTANT R27, desc[UR8][R4.64+-0x1c] ;  /* 0xffffe408041b7981 */ /* 0x000ee8000c1e9900 */
[----:B------:R-:W4:Y:S04]  /*0410*/  LDG.E.CONSTANT R20, desc[UR8][R4.64+-0x18] ;  /* 0xffffe80804147981 */ /* 0x000f28000c1e9900 */
[----:B------:R-:W5:Y:S04]  /*0420*/  LDG.E.CONSTANT R23, desc[UR8][R4.64+-0x14] ;  /* 0xffffec0804177981 */ /* 0x000f68000c1e9900 */
[----:B------:R-:W5:Y:S04]  /*0430*/  LDG.E.CONSTANT R22, desc[UR8][R4.64+-0x10] ;  /* 0xfffff00804167981 */ /* 0x000f68000c1e9900 */
[----:B------:R-:W5:Y:S04]  /*0440*/  LDG.E.CONSTANT R21, desc[UR8][R4.64+-0xc] ;  /* 0xfffff40804157981 */ /* 0x000f68000c1e9900 */
[----:B------:R-:W5:Y:S04]  /*0450*/  LDG.E.CONSTANT R16, desc[UR8][R4.64+-0x8] ;  /* 0xfffff80804107981 */ /* 0x000f68000c1e9900 */
[----:B------:R-:W5:Y:S01]  /*0460*/  LDG.E.CONSTANT R15, desc[UR8][R4.64+-0x4] ;  /* 0xfffffc08040f7981 */ /* 0x000f62000c1e9900 */
[----:B--2---:R-:W-:-:S03]  /*0470*/  FADD R18, R18, R19 ;  /* 0x0000001312127221 */ /* 0x004fc60000000000 */
[----:B------:R-:W2:Y:S01]  /*0480*/  LDG.E.CONSTANT R19, desc[UR8][R4.64] ;  /* 0x0000000804137981 */ /* 0x000ea2000c1e9900 */
[----:B---3--:R-:W-:-:S03]  /*0490*/  FADD R27, R18, R27 ;  /* 0x0000001b121b7221 */ /* 0x008fc60000000000 */
[----:B------:R-:W3:Y:S01]  /*04a0*/  LDG.E.CONSTANT R18, desc[UR8][R4.64+0x4] ;  /* 0x0000040804127981 */ /* 0x000ee2000c1e9900 */
[----:B----4-:R-:W-:-:S03]  /*04b0*/  FADD R26, R27, R20 ;  /* 0x000000141b1a7221 */ /* 0x010fc60000000000 */
[----:B------:R-:W4:Y:S01]  /*04c0*/  LDG.E.CONSTANT R20, desc[UR8][R4.64+0x8] ;  /* 0x0000080804147981 */ /* 0x000f22000c1e9900 */
[----:B-----5:R-:W-:-:S03]  /*04d0*/  FADD R27, R26, R23 ;  /* 0x000000171a1b7221 */ /* 0x020fc60000000000 */
[----:B------:R-:W5:Y:S01]  /*04e0*/  LDG.E.CONSTANT R23, desc[UR8][R4.64+0xc] ;  /* 0x00000c0804177981 */ /* 0x000f62000c1e9900 */
[----:B------:R-:W-:-:S03]  /*04f0*/  FADD R26, R27, R22 ;  /* 0x000000161b1a7221 */ /* 0x000fc60000000000 */
[----:B------:R-:W5:Y:S01]  /*0500*/  LDG.E.CONSTANT R22, desc[UR8][R4.64+0x10] ;  /* 0x0000100804167981 */ /* 0x000f62000c1e9900 */
[----:B------:R-:W-:-:S03]  /*0510*/  FADD R27, R26, R21 ;  /* 0x000000151a1b7221 */ /* 0x000fc60000000000 */
[----:B------:R-:W5:Y:S01]  /*0520*/  LDG.E.CONSTANT R21, desc[UR8][R4.64+0x14] ;  /* 0x0000140804157981 */ /* 0x000f62000c1e9900 */
[----:B------:R-:W-:-:S03]  /*0530*/  FADD R28, R27, R16 ;  /* 0x000000101b1c7221 */ /* 0x000fc60000000000 */
[----:B------:R-:W5:Y:S04]  /*0540*/  LDG.E.CONSTANT R16, desc[UR8][R4.64+0x18] ;  /* 0x0000180804107981 */ /* 0x000f68000c1e9900 */
[----:B------:R-:W5:Y:S01]  /*0550*/  LDG.E.CONSTANT R26, desc[UR8][R4.64+0x1c] ;  /* 0x00001c08041a7981 */ /* 0x000f62000c1e9900 */
[----:B------:R-:W-:Y:S01]  /*0560*/  FADD R28, R28, R15 ;  /* 0x0000000f1c1c7221 */ /* 0x000fe20000000000 */
[----:B------:R-:W-:Y:S02]  /*0570*/  VIADD R0, R0, 0x10 ;  /* 0x0000001000007836 */ /* 0x000fe40000000000 */
[----:B------:R-:W-:-:S03]  /*0580*/  VIADD R17, R17, 0x10 ;  /* 0x0000001011117836 */ /* 0x000fc60000000000 */
[----:B------:R-:W-:Y:S01]  /*0590*/  ISETP.NE.AND P2, PT, R0, RZ, PT ;  /* 0x000000ff0000720c */ /* 0x000fe20003f45270 */
[----:B--2---:R-:W-:-:S04]  /*05a0*/  FADD R19, R28, R19 ;  /* 0x000000131c137221 */ /* 0x004fc80000000000 */
[----:B---3--:R-:W-:-:S04]  /*05b0*/  FADD R19, R19, R18 ;  /* 0x0000001213137221 */ /* 0x008fc80000000000 */
[----:B----4-:R-:W-:-:S04]  /*05c0*/  FADD R20, R19, R20 ;  /* 0x0000001413147221 */ /* 0x010fc80000000000 */
[----:B-----5:R-:W-:-:S04]  /*05d0*/  FADD R23, R20, R23 ;  /* 0x0000001714177221 */ /* 0x020fc80000000000 */
[----:B------:R-:W-:-:S04]  /*05e0*/  FADD R22, R23, R22 ;  /* 0x0000001617167221 */ /* 0x000fc80000000000 */
[----:B------:R-:W-:-:S04]  /*05f0*/  FADD R21, R22, R21 ;  /* 0x0000001516157221 */ /* 0x000fc80000000000 */
[----:B------:R-:W-:-:S04]  /*0600*/  FADD R21, R21, R16 ;  /* 0x0000001015157221 */ /* 0x000fc80000000000 */
[----:B------:R-:W-:Y:S01]  /*0610*/  FADD R19, R21, R26 ;  /* 0x0000001a15137221 */ /* 0x000fe20000000000 */
[----:B------:R-:W-:Y:S06]  /*0620*/  @P2 BRA `(.L_x_7) ;  /* 0xfffffffc006c2947 */ /* 0x000fec000383ffff */
.L_x_6:
[----:B------:R-:W-:Y:S01]  /*0630*/  LOP3.LUT R17, R12, 0x7, RZ, 0xc0, !PT ;  /* 0x000000070c117812 */ /* 0x000fe200078ec0ff */
[----:B------:R-:W-:Y:S06]  /*0640*/  @!P1 BRA `(.L_x_5) ;  /* 0x0000000000d49947 */ /* 0x000fec0003800000 */
[----:B------:R-:W-:Y:S02]  /*0650*/  ISETP.GE.U32.AND P1, PT, R25, 0x8, PT ;  /* 0x000000081900780c */ /* 0x000fe40003f26070 */
[----:B------:R-:W-:-:S11]  /*0660*/  ISETP.NE.AND P2, PT, R17, RZ, PT ;  /* 0x000000ff1100720c */ /* 0x000fd60003f45270 */
[----:B------:R-:W-:Y:S05]  /*0670*/  @!P1 BRA `(.L_x_8) ;  /* 0x0000000000509947 */ /* 0x000fea0003800000 */
[----:B------:R-:W0:Y:S01]  /*0680*/  LDC.64 R4, c[0x0][0x390] ;  /* 0x0000e400ff047b82 */ /* 0x000e220000000a00 */
[----:B------:R-:W-:-:S05]  /*0690*/  IADD3 R15, PT, PT, R14, R13, RZ ;  /* 0x0000000d0e0f7210 */ /* 0x000fca0007ffe0ff */
[----:B0-----:R-:W-:-:S05]  /*06a0*/  IMAD.WIDE R4, R15, 0x4, R4 ;  /* 0x000000040f047825 */ /* 0x001fca00078e0204 */
        /* <DEDUP_REMOVED lines=8> */
[----:B------:R-:W-:-:S02]  /*0730*/  VIADD R13, R13, 0x8 ;  /* 0x000000080d0d7836 */ /* 0x000fc40000000000 */
[----:B--2---:R-:W-:-:S04]  /*0740*/  FADD R16, R19, R16 ;  /* 0x0000001013107221 */ /* 0x004fc80000000000 */
[----:B---3--:R-:W-:-:S04]  /*0750*/  FADD R15, R16, R15 ;  /* 0x0000000f100f7221 */ /* 0x008fc80000000000 */
[----:B----4-:R-:W-:-:S04]  /*0760*/  FADD R15, R15, R18 ;  /* 0x000000120f0f7221 */ /* 0x010fc80000000000 */
[----:B-----5:R-:W-:-:S04]  /*0770*/  FADD R15, R15, R20 ;  /* 0x000000140f0f7221 */ /* 0x020fc80000000000 */
[----:B------:R-:W-:-:S04]  /*0780*/  FADD R15, R15, R22 ;  /* 0x000000160f0f7221 */ /* 0x000fc80000000000 */
[----:B------:R-:W-:-:S04]  /*0790*/  FADD R15, R15, R26 ;  /* 0x0000001a0f0f7221 */ /* 0x000fc80000000000 */
[----:B------:R-:W-:-:S04]  /*07a0*/  FADD R0, R15, R0 ;  /* 0x000000000f007221 */ /* 0x000fc80000000000 */
[----:B------:R-:W-:-:S07]  /*07b0*/  FADD R19, R0, R21 ;  /* 0x0000001500137221 */ /* 0x000fce0000000000 */
.L_x_8:
[----:B------:R-:W-:Y:S05]  /*07c0*/  @!P2 BRA `(.L_x_5) ;  /* 0x000000000074a947 */ /* 0x000fea0003800000 */
[----:B------:R-:W-:Y:S02]  /*07d0*/  ISETP.GE.U32.AND P1, PT, R17, 0x4, PT ;  /* 0x000000041100780c */ /* 0x000fe40003f26070 */
[----:B------:R-:W-:-:S04]  /*07e0*/  LOP3.LUT R12, R12, 0x3, RZ, 0xc0, !PT ;  /* 0x000000030c0c7812 */ /* 0x000fc800078ec0ff */
[----:B------:R-:W-:-:S07]  /*07f0*/  ISETP.NE.AND P2, PT, R12, RZ, PT ;  /* 0x000000ff0c00720c */ /* 0x000fce0003f45270 */
[----:B------:R-:W-:Y:S06]  /*0800*/  @!P1 BRA `(.L_x_9) ;  /* 0x0000000000309947 */ /* 0x000fec0003800000 */
[----:B------:R-:W0:Y:S01]  /*0810*/  LDC.64 R4, c[0x0][0x390] ;  /* 0x0000e400ff047b82 */ /* 0x000e220000000a00 */
[----:B------:R-:W-:-:S04]  /*0820*/  IMAD.IADD R15, R14, 0x1, R13 ;  /* 0x000000010e0f7824 */ /* 0x000fc800078e020d */
[----:B0-----:R-:W-:-:S05]  /*0830*/  IMAD.WIDE R4, R15, 0x4, R4 ;  /* 0x000000040f047825 */ /* 0x001fca00078e0204 */
[----:B------:R-:W2:Y:S04]  /*0840*/  LDG.E.CONSTANT R0, desc[UR8][R4.64] ;  /* 0x0000000804007981 */ /* 0x000ea8000c1e9900 */
[----:B------:R-:W3:Y:S04]  /*0850*/  LDG.E.CONSTANT R15, desc[UR8][R4.64+0x4] ;  /* 0x00000408040f7981 */ /* 0x000ee8000c1e9900 */
[----:B------:R-:W4:Y:S04]  /*0860*/  LDG.E.CONSTANT R17, desc[UR8][R4.64+0x8] ;  /* 0x0000080804117981 */ /* 0x000f28000c1e9900 */
[----:B------:R-:W5:Y:S01]  /*0870*/  LDG.E.CONSTANT R21, desc[UR8][R4.64+0xc] ;  /* 0x00000c0804157981 */ /* 0x000f62000c1e9900 */
[----:B------:R-:W-:Y:S01]  /*0880*/  IADD3 R13, PT, PT, R13, 0x4, RZ ;  /* 0x000000040d0d7810 */ /* 0x000fe20007ffe0ff */
[----:B--2---:R-:W-:-:S04]  /*0890*/  FADD R0, R19, R0 ;  /* 0x0000000013007221 */ /* 0x004fc80000000000 */
[----:B---3--:R-:W-:-:S04]  /*08a0*/  FADD R0, R0, R15 ;  /* 0x0000000f00007221 */ /* 0x008fc80000000000 */
[----:B----4-:R-:W-:-:S04]  /*08b0*/  FADD R0, R0, R17 ;  /* 0x0000001100007221 */ /* 0x010fc80000000000 */
[----:B-----5:R-:W-:-:S07]  /*08c0*/  FADD R19, R0, R21 ;  /* 0x0000001500137221 */ /* 0x020fce0000000000 */
.L_x_9:
[----:B------:R-:W-:Y:S05]  /*08d0*/  @!P2 BRA `(.L_x_5) ;  /* 0x000000000030a947 */ /* 0x000fea0003800000 */
[----:B------:R-:W0:Y:S01]  /*08e0*/  LDC.64 R4, c[0x0][0x390] ;  /* 0x0000e400ff047b82 */ /* 0x000e220000000a00 */
[----:B------:R-:W-:-:S04]  /*08f0*/  IMAD.IADD R13, R14, 0x1, R13 ;  /* 0x000000010e0d7824 */ /* 0x000fc800078e020d */
[----:B0-----:R-:W-:-:S05]  /*0900*/  IMAD.WIDE R4, R13, 0x4, R4 ;  /* 0x000000040d047825 */ /* 0x001fca00078e0204 */
[----:B------:R-:W2:Y:S01]  /*0910*/  LDG.E.CONSTANT R0, desc[UR8][R4.64] ;  /* 0x0000000804007981 */ /* 0x000ea2000c1e9900 */
[----:B------:R-:W-:Y:S01]  /*0920*/  ISETP.NE.AND P1, PT, R12, 0x1, PT ;  /* 0x000000010c00780c */ /* 0x000fe20003f25270 */
[----:B--2---:R-:W-:-:S12]  /*0930*/  FADD R19, R19, R0 ;  /* 0x0000000013137221 */ /* 0x004fd80000000000 */
[----:B------:R-:W-:Y:S05]  /*0940*/  @!P1 BRA `(.L_x_5) ;  /* 0x0000000000149947 */ /* 0x000fea0003800000 */
[----:B------:R-:W-:Y:S01]  /*0950*/  ISETP.NE.AND P1, PT, R12, 0x2, PT ;  /* 0x000000020c00780c */ /* 0x000fe20003f25270 */
[----:B------:R-:W2:-:S12]  /*0960*/  LDG.E.CONSTANT R0, desc[UR8][R4.64+0x4] ;  /* 0x0000040804007981 */ /* 0x000e98000c1e9900 */
[----:B------:R-:W3:Y:S01]  /*0970*/  @P1 LDG.E.CONSTANT R12, desc[UR8][R4.64+0x8] ;  /* 0x00000808040c1981 */ /* 0x000ee2000c1e9900 */
[----:B--2---:R-:W-:-:S04]  /*0980*/  FADD R19, R19, R0 ;  /* 0x0000000013137221 */ /* 0x004fc80000000000 */
[----:B---3--:R-:W-:-:S07]  /*0990*/  @P1 FADD R19, R19, R12 ;  /* 0x0000000c13131221 */ /* 0x008fce0000000000 */
.L_x_5:
[----:B------:R-:W-:Y:S01]  /*09a0*/  VIADD R11, R11, 0x80 ;  /* 0x000000800b0b7836 */ /* 0x000fe20000000000 */
[----:B------:R-:W-:-:S04]  /*09b0*/  IADD3 R24, PT, PT, R24, -0x80, RZ ;  /* 0xffffff8018187810 */ /* 0x000fc80007ffe0ff */
[----:B------:R-:W-:-:S13]  /*09c0*/  ISETP.GE.AND P1, PT, R11, UR7, PT ;  /* 0x000000070b007c0c */ /* 0x000fda000bf26270 */
[----:B------:R-:W-:Y:S05]  /*09d0*/  @!P1 BRA `(.L_x_10) ;  /* 0xfffffff800449947 */ /* 0x000fea000383ffff */
[----:B------:R-:W-:Y:S01]  /*09e0*/  BSSY.RECONVERGENT B0, `(.L_x_11) ;  /* 0x0000005000007945 */ /* 0x000fe20003800200 */
.L_x_12:
[----:B------:R-:W0:Y:S02]  /*09f0*/  LDS R4, [R7] ;  /* 0x0000000007047984 */ /* 0x000e240000000800 */
[----:B0-----:R-:W-:-:S05]  /*0a00*/  FADD R5, R19, R4 ;  /* 0x0000000413057221 */ /* 0x001fca0000000000 */
[----:B------:R-:W0:Y:S02]  /*0a10*/  ATOMS.CAST.SPIN P1, [R7], R4, R5 ;  /* 0x000000040700758d */ /* 0x000e240001820005 */
[----:B0-----:R-:W-:Y:S05]  /*0a20*/  @!P1 BRA `(.L_x_12) ;  /* 0xfffffffc00f09947 */ /* 0x001fea000383ffff */
[----:B------:R-:W-:Y:S05]  /*0a30*/  BSYNC.RECONVERGENT B0 ;  /* 0x0000000000007941 */ /* 0x000fea0003800200 */
.L_x_11:
[----:B------:R-:W-:Y:S05]  /*0a40*/  @!P0 BRA `(.L_x_13) ;  /* 0xfffffff800048947 */ /* 0x000fea000383ffff */
.L_x_0:
[----:B------:R-:W0:Y:S02]  /*0a50*/  LDCU UR5, c[0x0][0x380] ;  /* 0x00007000ff0577ac */ /* 0x000e240008000800 */
[----:B0-----:R-:W-:Y:S01]  /*0a60*/  ISETP.GE.AND P0, PT, R8, UR5, PT ;  /* 0x0000000508007c0c */ /* 0x001fe2000bf06270 */
[----:B------:R-:W-:Y:S05]  /*0a70*/  WARPSYNC.ALL ;  /* 0x0000000000007948 */ /* 0x000fea0003800000 */
[----:B------:R-:W-:Y:S07]  /*0a80*/  BAR.SYNC.DEFER_BLOCKING 0x0 ;  /* 0x0000000000007b1d */ /* 0x000fee0000010000 */
[----:B------:R-:W-:Y:S05]  /*0a90*/  @P0 EXIT ;  /* 0x000000000000094d */ /* 0x000fea0003800000 */
[----:B------:R-:W0:Y:S01]  /*0aa0*/  LDC.64 R4, c[0x0][0x398] ;  /* 0x0000e600ff047b82 */ /* 0x000e220000000a00 */
[----:B------:R-:W1:Y:S01]  /*0ab0*/  LDCU UR5, c[0x0][0x384] ;  /* 0x00007080ff0577ac */ /* 0x000e620008000800 */
[----:B------:R-:W2:Y:S01]  /*0ac0*/  LDCU UR7, c[0x0][0x380] ;  /* 0x00007000ff0777ac */ /* 0x000ea20008000800 */
[----:B-1----:R-:W-:-:S07]  /*0ad0*/  I2FP.F32.S32 R3, UR5 ;  /* 0x0000000500037c45 */ /* 0x002fce0008201400 */
.L_x_18:
[----:B-1----:R-:W1:Y:S01]  /*0ae0*/  I2F.U32.RP R0, UR6 ;  /* 0x0000000600007d06 */ /* 0x002e620008209000 */
[----:B------:R-:W-:Y:S01]  /*0af0*/  ISETP.NE.U32.AND P1, PT, RZ, UR6, PT ;  /* 0x00000006ff007c0c */ /* 0x000fe2000bf25070 */
[----:B------:R-:W-:Y:S06]  /*0b00*/  BSSY.RECONVERGENT B0, `(.L_x_14) ;  /* 0x0000022000007945 */ /* 0x000fec0003800200 */
[----:B-1----:R-:W1:Y:S02]  /*0b10*/  MUFU.RCP R0, R0 ;  /* 0x0000000000007308 */ /* 0x002e640000001000 */
[----:B-1----:R-:W-:-:S06]  /*0b20*/  VIADD R10, R0, 0xffffffe ;  /* 0x0ffffffe000a7836 */ /* 0x002fcc0000000000 */
[----:B------:R1:W3:Y:S02]  /*0b30*/  F2I.FTZ.U32.TRUNC.NTZ R11, R10 ;  /* 0x0000000a000b7305 */ /* 0x0002e4000021f000 */
[----:B-1----:R-:W-:Y:S02]  /*0b40*/  HFMA2 R10, -RZ, RZ, 0, 0 ;  /* 0x00000000ff0a7431 */ /* 0x002fe400000001ff */
[----:B---3--:R-:W-:-:S04]  /*0b50*/  IMAD.MOV R9, RZ, RZ, -R11 ;  /* 0x000000ffff097224 */ /* 0x008fc800078e0a0b */
[----:B------:R-:W-:-:S04]  /*0b60*/  IMAD R9, R9, UR6, RZ ;  /* 0x0000000609097c24 */ /* 0x000fc8000f8e02ff */
[----:B------:R-:W-:-:S06]  /*0b70*/  IMAD.HI.U32 R11, R11, R9, R10 ;  /* 0x000000090b0b7227 */ /* 0x000fcc00078e000a */
[----:B------:R-:W-:-:S04]  /*0b80*/  IMAD.HI.U32 R11, R11, R8, RZ ;  /* 0x000000080b0b7227 */ /* 0x000fc800078e00ff */
[----:B------:R-:W-:-:S04]  /*0b90*/  IMAD.MOV R11, RZ, RZ, -R11 ;  /* 0x000000ffff0b7224 */ /* 0x000fc800078e0a0b */
[----:B------:R-:W-:-:S05]  /*0ba0*/  IMAD R9, R11, UR6, R8 ;  /* 0x000000060b097c24 */ /* 0x000fca000f8e0208 */
[----:B------:R-:W-:-:S13]  /*0bb0*/  ISETP.GE.U32.AND P0, PT, R9, UR6, PT ;  /* 0x0000000609007c0c */ /* 0x000fda000bf06070 */
[----:B------:R-:W-:-:S05]  /*0bc0*/  @P0 VIADD R9, R9, -UR6 ;  /* 0x8000000609090c36 */ /* 0x000fca0008000000 */
[----:B------:R-:W-:-:S13]  /*0bd0*/  ISETP.GE.U32.AND P0, PT, R9, UR6, PT ;  /* 0x0000000609007c0c */ /* 0x000fda000bf06070 */
[----:B------:R-:W-:Y:S02]  /*0be0*/  @P0 IADD3 R9, PT, PT, R9, -UR6, RZ ;  /* 0x8000000609090c10 */ /* 0x000fe4000fffe0ff */
[----:B------:R-:W-:-:S04]  /*0bf0*/  @!P1 LOP3.LUT R9, RZ, UR6, RZ, 0x33, !PT ;  /* 0x00000006ff099c12 */ /* 0x000fc8000f8e33ff */
[----:B------:R-:W-:-:S13]  /*0c00*/  ISETP.NE.AND P0, PT, R9, R6, PT ;  /* 0x000000060900720c */ /* 0x000fda0003f05270 */
[----:B------:R-:W-:Y:S05]  /*0c10*/  @P0 BRA `(.L_x_15) ;  /* 0x0000000000400947 */ /* 0x000fea0003800000 */
[----:B------:R-:W1:Y:S01]  /*0c20*/  LDS R0, [R7] ;  /* 0x0000000007007984 */ /* 0x000e620000000800 */
[----:B------:R-:W3:Y:S01]  /*0c30*/  MUFU.RCP R2, R3 ;  /* 0x0000000300027308 */ /* 0x000ee20000001000 */
[----:B------:R-:W-:Y:S01]  /*0c40*/  BSSY.RECONVERGENT B1, `(.L_x_16) ;  /* 0x000000b000017945 */ /* 0x000fe20003800200 */
[----:B---3--:R-:W-:-:S04]  /*0c50*/  FFMA R9, -R3, R2, 1 ;  /* 0x3f80000003097423 */ /* 0x008fc80000000102 */
[----:B------:R-:W-:Y:S02]  /*0c60*/  FFMA R9, R2, R9, R2 ;  /* 0x0000000902097223 */ /* 0x000fe40000000002 */
[----:B-1----:R-:W1:Y:S02]  /*0c70*/  FCHK P0, R0, R3 ;  /* 0x0000000300007302 */ /* 0x002e640000000000 */
[----:B------:R-:W-:-:S04]  /*0c80*/  FFMA R2, R0, R9, RZ ;  /* 0x0000000900027223 */ /* 0x000fc800000000ff */
[----:B------:R-:W-:-:S04]  /*0c90*/  FFMA R10, -R3, R2, R0 ;  /* 0x00000002030a7223 */ /* 0x000fc80000000100 */
[----:B------:R-:W-:Y:S01]  /*0ca0*/  FFMA R9, R9, R10, R2 ;  /* 0x0000000a09097223 */ /* 0x000fe20000000002 */
[----:B-1----:R-:W-:Y:S06]  /*0cb0*/  @!P0 BRA `(.L_x_17) ;  /* 0x00000000000c8947 */ /* 0x002fec0003800000 */
[----:B------:R-:W-:-:S07]  /*0cc0*/  MOV R2, 0xce0 ;  /* 0x00000ce000027802 */ /* 0x000fce0000000f00 */
[----:B0-2---:R-:W-:Y:S05]  /*0cd0*/  CALL.REL.NOINC `($__internal_0_$__cuda_sm3x_div_rn_noftz_f32_slowpath) ;  /* 0x0000000000247944 */ /* 0x005fea0003c00000 */
[----:B------:R-:W-:-:S07]  /*0ce0*/  IMAD.MOV.U32 R9, RZ, RZ, R0 ;  /* 0x000000ffff097224 */ /* 0x000fce00078e0000 */
.L_x_17:
[----:B--2---:R-:W-:Y:S05]  /*0cf0*/  BSYNC.RECONVERGENT B1 ;  /* 0x0000000000017941 */ /* 0x004fea0003800200 */
.L_x_16:
[----:B0-----:R-:W-:-:S05]  /*0d00*/  IMAD.WIDE R10, R8, 0x4, R4 ;  /* 0x00000004080a7825 */ /* 0x001fca00078e0204 */
[----:B------:R1:W-:Y:S02]  /*0d10*/  STG.E desc[UR8][R10.64], R9 ;  /* 0x000000090a007986 */ /* 0x0003e4000c101908 */
.L_x_15:
[----:B--2---:R-:W-:Y:S05]  /*0d20*/  BSYNC.RECONVERGENT B0 ;  /* 0x0000000000007941 */ /* 0x004fea0003800200 */
.L_x_14:
[----:B------:R-:W-:-:S05]  /*0d30*/  VIADD R8, R8, UR4 ;  /* 0x0000000408087c36 */ /* 0x000fca0008000000 */
[----:B------:R-:W-:-:S13]  /*0d40*/  ISETP.GE.AND P0, PT, R8, UR7, PT ;  /* 0x0000000708007c0c */ /* 0x000fda000bf06270 */
[----:B------:R-:W-:Y:S05]  /*0d50*/  @!P0 BRA `(.L_x_18) ;  /* 0xfffffffc00608947 */ /* 0x000fea000383ffff */
[----:B------:R-:W-:Y:S05]  /*0d60*/  EXIT ;  /* 0x000000000000794d */ /* 0x000fea0003800000 */
        .weak           $__internal_0_$__cuda_sm3x_div_rn_noftz_f32_slowpath
        .type           $__internal_0_$__cuda_sm3x_div_rn_noftz_f32_slowpath,@function
        .size           $__internal_0_$__cuda_sm3x_div_rn_noftz_f32_slowpath,(.L_x_31 - $__internal_0_$__cuda_sm3x_div_rn_noftz_f32_slowpath)
$__internal_0_$__cuda_sm3x_div_rn_noftz_f32_slowpath:
[----:B------:R-:W-:Y:S01]  /*0d70*/  SHF.R.U32.HI R10, RZ, 0x17, R3 ;  /* 0x00000017ff0a7819 */ /* 0x000fe20000011603 */
[----:B------:R-:W-:Y:S01]  /*0d80*/  BSSY.RECONVERGENT B2, `(.L_x_19) ;  /* 0x0000064000027945 */ /* 0x000fe20003800200 */
[--C-:B------:R-:W-:Y:S01]  /*0d90*/  SHF.R.U32.HI R9, RZ, 0x17, R0.reuse ;  /* 0x00000017ff097819 */ /* 0x100fe20000011600 */
[----:B------:R-:W-:Y:S01]  /*0da0*/  IMAD.MOV.U32 R12, RZ, RZ, R0 ;  /* 0x000000ffff0c7224 */ /* 0x000fe200078e0000 */
[----:B------:R-:W-:Y:S02]  /*0db0*/  LOP3.LUT R10, R10, 0xff, RZ, 0xc0, !PT ;  /* 0x000000ff0a0a7812 */ /* 0x000fe400078ec0ff */
[----:B------:R-:W-:Y:S02]  /*0dc0*/  LOP3.LUT R11, R9, 0xff, RZ, 0xc0, !PT ;  /* 0x000000ff090b7812 */ /* 0x000fe400078ec0ff */
[----:B------:R-:W-:Y:S02]  /*0dd0*/  IADD3 R15, PT, PT, R10, -0x1, RZ ;  /* 0xffffffff0a0f7810 */ /* 0x000fe40007ffe0ff */
[----:B------:R-:W-:Y:S01]  /*0de0*/  MOV R13, R3 ;  /* 0x00000003000d7202 */ /* 0x000fe20000000f00 */
[----:B------:R-:W-:Y:S01]  /*0df0*/  VIADD R14, R11, 0xffffffff ;  /* 0xffffffff0b0e7836 */ /* 0x000fe20000000000 */
[----:B------:R-:W-:-:S04]  /*0e00*/  ISETP.GT.U32.AND P0, PT, R15, 0xfd, PT ;  /* 0x000000fd0f00780c */ /* 0x000fc80003f04070 */
[----:B------:R-:W-:-:S13]  /*0e10*/  ISETP.GT.U32.OR P0, PT, R14, 0xfd, P0 ;  /* 0x000000fd0e00780c */ /* 0x000fda0000704470 */
[----:B------:R-:W-:Y:S01]  /*0e20*/  @!P0 IMAD.MOV.U32 R9, RZ, RZ, RZ ;  /* 0x000000ffff098224 */ /* 0x000fe200078e00ff */
[----:B------:R-:W-:Y:S06]  /*0e30*/  @!P0 BRA `(.L_x_20) ;  /* 0x00000000005c8947 */ /* 0x000fec0003800000 */
[----:B------:R-:W-:Y:S02]  /*0e40*/  FSETP.GTU.FTZ.AND P1, PT, |R3|, +INF , PT ;  /* 0x7f8000000300780b */ /* 0x000fe40003f3c200 */
[----:B------:R-:W-:-:S04]  /*0e50*/  FSETP.GTU.FTZ.AND P0, PT, |R0|, +INF , PT ;  /* 0x7f8000000000780b */ /* 0x000fc80003f1c200 */
[----:B------:R-:W-:-:S13]  /*0e60*/  PLOP3.LUT P0, PT, P0, P1, PT, 0xf8, 0x8f ;  /* 0x00000000008f781c */ /* 0x000fda0000703f70 */
[----:B------:R-:W-:Y:S05]  /*0e70*/  @P0 BRA `(.L_x_21) ;  /* 0x00000004004c0947 */ /* 0x000fea0003800000 */
[----:B------:R-:W-:-:S13]  /*0e80*/  LOP3.LUT P0, RZ, R13, 0x7fffffff, R12, 0xc8, !PT ;  /* 0x7fffffff0dff7812 */ /* 0x000fda000780c80c */
[----:B------:R-:W-:Y:S05]  /*0e90*/  @!P0 BRA `(.L_x_22) ;  /* 0x00000004003c8947 */ /* 0x000fea0003800000 */
[C---:B------:R-:W-:Y:S02]  /*0ea0*/  FSETP.NEU.FTZ.AND P2, PT, |R0|.reuse, +INF , PT ;  /* 0x7f8000000000780b */ /* 0x040fe40003f5d200 */
[----:B------:R-:W-:Y:S02]  /*0eb0*/  FSETP.NEU.FTZ.AND P1, PT, |R3|, +INF , PT ;  /* 0x7f8000000300780b */ /* 0x000fe40003f3d200 */
[----:B------:R-:W-:-:S11]  /*0ec0*/  FSETP.NEU.FTZ.AND P0, PT, |R0|, +INF , PT ;  /* 0x7f8000000000780b */ /* 0x000fd60003f1d200 */
[----:B------:R-:W-:Y:S05]  /*0ed0*/  @!P1 BRA !P2, `(.L_x_22) ;  /* 0x00000004002c9947 */ /* 0x000fea0005000000 */
[----:B------:R-:W-:-:S04]  /*0ee0*/  LOP3.LUT P2, RZ, R12, 0x7fffffff, RZ, 0xc0, !PT ;  /* 0x7fffffff0cff7812 */ /* 0x000fc8000784c0ff */
[----:B------:R-:W-:-:S13]  /*0ef0*/  PLOP3.LUT P1, PT, P1, P2, PT, 0x2f, 0xf2 ;  /* 0x0000000000f2781c */ /* 0x000fda0000f24577 */
[----:B------:R-:W-:Y:S05]  /*0f00*/  @P1 BRA `(.L_x_23) ;  /* 0x0000000400181947 */ /* 0x000fea0003800000 */
[----:B------:R-:W-:-:S04]  /*0f10*/  LOP3.LUT P1, RZ, R13, 0x7fffffff, RZ, 0xc0, !PT ;  /* 0x7fffffff0dff7812 */ /* 0x000fc8000782c0ff */
[----:B------:R-:W-:-:S13]  /*0f20*/  PLOP3.LUT P0, PT, P0, P1, PT, 0x2f, 0xf2 ;  /* 0x0000000000f2781c */ /* 0x000fda0000702577 */
[----:B------:R-:W-:Y:S05]  /*0f30*/  @P0 BRA `(.L_x_24) ;  /* 0x0000000400000947 */ /* 0x000fea0003800000 */
[----:B------:R-:W-:Y:S02]  /*0f40*/  ISETP.GE.AND P0, PT, R14, RZ, PT ;  /* 0x000000ff0e00720c */ /* 0x000fe40003f06270 */
[----:B------:R-:W-:-:S11]  /*0f50*/  ISETP.GE.AND P1, PT, R15, RZ, PT ;  /* 0x000000ff0f00720c */ /* 0x000fd60003f26270 */
[----:B------:R-:W-:Y:S01]  /*0f60*/  @P0 IMAD.MOV.U32 R9, RZ, RZ, RZ ;  /* 0x000000ffff090224 */ /* 0x000fe200078e00ff */
[----:B------:R-:W-:Y:S01]  /*0f70*/  @!P0 MOV R9, 0xffffffc0 ;  /* 0xffffffc000098802 */ /* 0x000fe20000000f00 */
[----:B------:R-:W-:Y:S01]  /*0f80*/  @!P0 FFMA R12, R0, 1.84467440737095516160e+19, RZ ;  /* 0x5f800000000c8823 */ /* 0x000fe200000000ff */
[----:B------:R-:W-:-:S03]  /*0f90*/  @!P1 FFMA R13, R3, 1.84467440737095516160e+19, RZ ;  /* 0x5f800000030d9823 */ /* 0x000fc600000000ff */
[----:B------:R-:W-:-:S07]  /*0fa0*/  @!P1 VIADD R9, R9, 0x40 ;  /* 0x0000004009099836 */ /* 0x000fce0000000000 */
.L_x_20:
[----:B------:R-:W-:Y:S01]  /*0fb0*/  LEA R0, R10, 0xc0800000, 0x17 ;  /* 0xc08000000a007811 */ /* 0x000fe200078eb8ff */
[----:B------:R-:W-:Y:S01]  /*0fc0*/  BSSY.RECONVERGENT B3, `(.L_x_25) ;  /* 0x0000036000037945 */ /* 0x000fe20003800200 */
[----:B------:R-:W-:-:S03]  /*0fd0*/  IADD3 R11, PT, PT, R11, -0x7f, RZ ;  /* 0xffffff810b0b7810 */ /* 0x000fc60007ffe0ff */
[----:B------:R-:W-:Y:S02]  /*0fe0*/  IMAD.IADD R13, R13, 0x1, -R0 ;  /* 0x000000010d0d7824 */ /* 0x000fe400078e0a00 */
[----:B------:R-:W-:Y:S02]  /*0ff0*/  IMAD R0, R11, -0x800000, R12 ;  /* 0xff8000000b007824 */ /* 0x000fe400078e020c */
[----:B------:R-:W0:Y:S01]  /*1000*/  MUFU.RCP R14, R13 ;  /* 0x0000000d000e7308 */ /* 0x000e220000001000 */
[----:B------:R-:W-:-:S04]  /*1010*/  FADD.FTZ R15, -R13, -RZ ;  /* 0x800000ff0d0f7221 */ /* 0x000fc80000010100 */
[----:B0-----:R-:W-:-:S04]  /*1020*/  FFMA R17, R14, R15, 1 ;  /* 0x3f8000000e117423 */ /* 0x001fc8000000000f */
[----:B------:R-:W-:-:S04]  /*1030*/  FFMA R19, R14, R17, R14 ;  /* 0x000000110e137223 */ /* 0x000fc8000000000e */
[----:B------:R-:W-:-:S04]  /*1040*/  FFMA R12, R0, R19, RZ ;  /* 0x00000013000c7223 */ /* 0x000fc800000000ff */
[----:B------:R-:W-:-:S04]  /*1050*/  FFMA R17, R15, R12, R0 ;  /* 0x0000000c0f117223 */ /* 0x000fc80000000000 */
[----:B------:R-:W-:Y:S01]  /*1060*/  FFMA R14, R19, R17, R12 ;  /* 0x00000011130e7223 */ /* 0x000fe2000000000c */
[----:B------:R-:W-:-:S03]  /*1070*/  IADD3 R12, PT, PT, R11, 0x7f, -R10 ;  /* 0x0000007f0b0c7810 */ /* 0x000fc60007ffe80a */
[----:B------:R-:W-:Y:S02]  /*1080*/  FFMA R15, R15, R14, R0 ;  /* 0x0000000e0f0f7223 */ /* 0x000fe40000000000 */
[----:B------:R-:W-:Y:S02]  /*1090*/  IMAD.IADD R9, R12, 0x1, R9 ;  /* 0x000000010c097824 */ /* 0x000fe400078e0209 */
[----:B------:R-:W-:-:S05]  /*10a0*/  FFMA R0, R19, R15, R14 ;  /* 0x0000000f13007223 */ /* 0x000fca000000000e */
[----:B------:R-:W-:-:S04]  /*10b0*/  SHF.R.U32.HI R10, RZ, 0x17, R0 ;  /* 0x00000017ff0a7819 */ /* 0x000fc80000011600 */
[----:B------:R-:W-:-:S05]  /*10c0*/  LOP3.LUT R10, R10, 0xff, RZ, 0xc0, !PT ;  /* 0x000000ff0a0a7812 */ /* 0x000fca00078ec0ff */
[----:B------:R-:W-:-:S05]  /*10d0*/  IMAD.IADD R13, R10, 0x1, R9 ;  /* 0x000000010a0d7824 */ /* 0x000fca00078e0209 */
[----:B------:R-:W-:-:S04]  /*10e0*/  IADD3 R10, PT, PT, R13, -0x1, RZ ;  /* 0xffffffff0d0a7810 */ /* 0x000fc80007ffe0ff */
[----:B------:R-:W-:-:S13]  /*10f0*/  ISETP.GE.U32.AND P0, PT, R10, 0xfe, PT ;  /* 0x000000fe0a00780c */ /* 0x000fda0003f06070 */
[----:B------:R-:W-:Y:S05]  /*1100*/  @!P0 BRA `(.L_x_26) ;  /* 0x0000000000808947 */ /* 0x000fea0003800000 */
[----:B------:R-:W-:-:S13]  /*1110*/  ISETP.GT.AND P0, PT, R13, 0xfe, PT ;  /* 0x000000fe0d00780c */ /* 0x000fda0003f04270 */
[----:B------:R-:W-:Y:S05]  /*1120*/  @P0 BRA `(.L_x_27) ;  /* 0x00000000006c0947 */ /* 0x000fea0003800000 */
[----:B------:R-:W-:-:S13]  /*1130*/  ISETP.GE.AND P0, PT, R13, 0x1, PT ;  /* 0x000000010d00780c */ /* 0x000fda0003f06270 */
[----:B------:R-:W-:Y:S05]  /*1140*/  @P0 BRA `(.L_x_28) ;  /* 0x0000000000740947 */ /* 0x000fea0003800000 */
[----:B------:R-:W-:Y:S02]  /*1150*/  ISETP.GE.AND P0, PT, R13, -0x18, PT ;  /* 0xffffffe80d00780c */ /* 0x000fe40003f06270 */
[----:B------:R-:W-:-:S11]  /*1160*/  LOP3.LUT R0, R0, 0x80000000, RZ, 0xc0, !PT ;  /* 0x8000000000007812 */ /* 0x000fd600078ec0ff */
[----:B------:R-:W-:Y:S05]  /*1170*/  @!P0 BRA `(.L_x_28) ;  /* 0x0000000000688947 */ /* 0x000fea0003800000 */
[-CC-:B------:R-:W-:Y:S01]  /*1180*/  FFMA.RZ R9, R19, R15.reuse, R14.reuse ;  /* 0x0000000f13097223 */ /* 0x180fe2000000c00e */
[----:B------:R-:W-:Y:S02]  /*1190*/  VIADD R12, R13, 0x20 ;  /* 0x000000200d0c7836 */ /* 0x000fe40000000000 */
[-CC-:B------:R-:W-:Y:S01]  /*11a0*/  FFMA.RM R10, R19, R15.reuse, R14.reuse ;  /* 0x0000000f130a7223 */ /* 0x180fe2000000400e */
[----:B------:R-:W-:Y:S02]  /*11b0*/  ISETP.NE.AND P2, PT, R13, RZ, PT ;  /* 0x000000ff0d00720c */ /* 0x000fe40003f45270 */
[----:B------:R-:W-:Y:S01]  /*11c0*/  LOP3.LUT R11, R9, 0x7fffff, RZ, 0xc0, !PT ;  /* 0x007fffff090b7812 */ /* 0x000fe200078ec0ff */
[----:B------:R-:W-:Y:S01]  /*11d0*/  FFMA.RP R9, R19, R15, R14 ;  /* 0x0000000f13097223 */ /* 0x000fe2000000800e */
[----:B------:R-:W-:Y:S02]  /*11e0*/  ISETP.NE.AND P1, PT, R13, RZ, PT ;  /* 0x000000ff0d00720c */ /* 0x000fe40003f25270 */
[----:B------:R-:W-:-:S02]  /*11f0*/  LOP3.LUT R11, R11, 0x800000, RZ, 0xfc, !PT ;  /* 0x008000000b0b7812 */ /* 0x000fc400078efcff */
[----:B------:R-:W-:Y:S02]  /*1200*/  IADD3 R13, PT, PT, -R13, RZ, RZ ;  /* 0x000000ff0d0d7210 */ /* 0x000fe40007ffe1ff */
[----:B------:R-:W-:Y:S02]  /*1210*/  SHF.L.U32 R12, R11, R12, RZ ;  /* 0x0000000c0b0c7219 */ /* 0x000fe400000006ff */
[----:B------:R-:W-:Y:S02]  /*1220*/  FSETP.NEU.FTZ.AND P0, PT, R9, R10, PT ;  /* 0x0000000a0900720b */ /* 0x000fe40003f1d000 */
[----:B------:R-:W-:Y:S02]  /*1230*/  SEL R10, R13, RZ, P2 ;  /* 0x000000ff0d0a7207 */ /* 0x000fe40001000000 */
[----:B------:R-:W-:Y:S02]  /*1240*/  ISETP.NE.AND P1, PT, R12, RZ, P1 ;  /* 0x000000ff0c00720c */ /* 0x000fe40000f25270 */
[----:B------:R-:W-:-:S02]  /*1250*/  SHF.R.U32.HI R10, RZ, R10, R11 ;  /* 0x0000000aff0a7219 */ /* 0x000fc4000001160b */
[----:B------:R-:W-:Y:S02]  /*1260*/  PLOP3.LUT P0, PT, P0, P1, PT, 0xf8, 0x8f ;  /* 0x00000000008f781c */ /* 0x000fe40000703f70 */
[----:B------:R-:W-:Y:S02]  /*1270*/  SHF.R.U32.HI R12, RZ, 0x1, R10 ;  /* 0x00000001ff0c7819 */ /* 0x000fe4000001160a */
[----:B------:R-:W-:-:S04]  /*1280*/  SEL R9, RZ, 0x1, !P0 ;  /* 0x00000001ff097807 */ /* 0x000fc80004000000 */
[----:B------:R-:W-:-:S04]  /*1290*/  LOP3.LUT R9, R9, 0x1, R12, 0xf8, !PT ;  /* 0x0000000109097812 */ /* 0x000fc800078ef80c */
[----:B------:R-:W-:-:S05]  /*12a0*/  LOP3.LUT R9, R9, R10, RZ, 0xc0, !PT ;  /* 0x0000000a09097212 */ /* 0x000fca00078ec0ff */
[----:B------:R-:W-:-:S05]  /*12b0*/  IMAD.IADD R9, R12, 0x1, R9 ;  /* 0x000000010c097824 */ /* 0x000fca00078e0209 */
[----:B------:R-:W-:Y:S01]  /*12c0*/  LOP3.LUT R0, R9, R0, RZ, 0xfc, !PT ;  /* 0x0000000009007212 */ /* 0x000fe200078efcff */
[----:B------:R-:W-:Y:S06]  /*12d0*/  BRA `(.L_x_28) ;  /* 0x0000000000107947 */ /* 0x000fec0003800000 */
.L_x_27:
[----:B------:R-:W-:-:S04]  /*12e0*/  LOP3.LUT R0, R0, 0x80000000, RZ, 0xc0, !PT ;  /* 0x8000000000007812 */ /* 0x000fc800078ec0ff */
[----:B------:R-:W-:Y:S01]  /*12f0*/  LOP3.LUT R0, R0, 0x7f800000, RZ, 0xfc, !PT ;  /* 0x7f80000000007812 */ /* 0x000fe200078efcff */
[----:B------:R-:W-:Y:S06]  /*1300*/  BRA `(.L_x_28) ;  /* 0x0000000000047947 */ /* 0x000fec0003800000 */
.L_x_26:
[----:B------:R-:W-:-:S07]  /*1310*/  LEA R0, R9, R0, 0x17 ;  /* 0x0000000009007211 */ /* 0x000fce00078eb8ff */
.L_x_28:
[----:B------:R-:W-:Y:S05]  /*1320*/  BSYNC.RECONVERGENT B3 ;  /* 0x0000000000037941 */ /* 0x000fea0003800200 */
.L_x_25:
[----:B------:R-:W-:Y:S05]  /*1330*/  BRA `(.L_x_29) ;  /* 0x0000000000207947 */ /* 0x000fea0003800000 */
.L_x_24:
[----:B------:R-:W-:-:S04]  /*1340*/  LOP3.LUT R0, R13, 0x80000000, R12, 0x48, !PT ;  /* 0x800000000d007812 */ /* 0x000fc800078e480c */
[----:B------:R-:W-:Y:S01]  /*1350*/  LOP3.LUT R0, R0, 0x7f800000, RZ, 0xfc, !PT ;  /* 0x7f80000000007812 */ /* 0x000fe200078efcff */
[----:B------:R-:W-:Y:S06]  /*1360*/  BRA `(.L_x_29) ;  /* 0x0000000000147947 */ /* 0x000fec0003800000 */
.L_x_23:
[----:B------:R-:W-:Y:S01]  /*1370*/  LOP3.LUT R0, R13, 0x80000000, R12, 0x48, !PT ;  /* 0x800000000d007812 */ /* 0x000fe200078e480c */
[----:B------:R-:W-:Y:S06]  /*1380*/  BRA `(.L_x_29) ;  /* 0x00000000000c7947 */ /* 0x000fec0003800000 */
.L_x_22:
[----:B------:R-:W0:Y:S01]  /*1390*/  MUFU.RSQ R0, -QNAN ;  /* 0xffc0000000007908 */ /* 0x000e220000001400 */
[----:B------:R-:W-:Y:S05]  /*13a0*/  BRA `(.L_x_29) ;  /* 0x0000000000047947 */ /* 0x000fea0003800000 */
.L_x_21:
[----:B------:R-:W-:-:S07]  /*13b0*/  FADD.FTZ R0, R0, R3 ;  /* 0x0000000300007221 */ /* 0x000fce0000010000 */
.L_x_29:
[----:B------:R-:W-:Y:S05]  /*13c0*/  BSYNC.RECONVERGENT B2 ;  /* 0x0000000000027941 */ /* 0x000fea0003800200 */
.L_x_19:
[----:B------:R-:W-:Y:S02]  /*13d0*/  HFMA2 R11, -RZ, RZ, 0, 0 ;  /* 0x00000000ff0b7431 */ /* 0x000fe400000001ff */
[----:B------:R-:W-:-:S04]  /*13e0*/  IMAD.MOV.U32 R10, RZ, RZ, R2 ;  /* 0x000000ffff0a7224 */ /* 0x000fc800078e0002 */
[----:B0-----:R-:W-:Y:S05]  /*13f0*/  RET.REL.NODEC R10 `(_Z19average_rows_kerneliiiPKfPf) ;  /* 0xffffffec0a007950 */ /* 0x001fea0003c3ffff */
.L_x_30:
[----:B------:R-:W-:-:S00]  /*1400*/  BRA `(.L_x_30) ;  /* 0xfffffffc00fc7947 */ /* 0x000fc0000383ffff */
[----:B------:R-:W-:-:S00]  /*1410*/  NOP ;  /* 0x0000000000007918 */ /* 0x000fc00000000000 */
        /* <DEDUP_REMOVED lines=14> */
.L_x_31:


//--------------------- .nv.shared._Z19average_rows_kerneliiiPKfPf --------------------------
	.section	.nv.shared._Z19average_rows_kerneliiiPKfPf,"aw",@nobits
	.sectionflags	@""
	.align	16
	.zero		1024


//--------------------- .nv.shared.reserved.0     --------------------------
	.section	.nv.shared.reserved.0,"aw",@nobits
	.weak		__nv_reservedSMEM_offset_0_alias
	.size		__nv_reservedSMEM_offset_0_alias, 0, 64
	.other		__nv_reservedSMEM_offset_0_alias,@"STO_CUDA_RESERVED_SHARED STV_DEFAULT"
__nv_reservedSMEM_offset_0_alias:
	.zero		0
	.zero		64


//--------------------- .nv.constant0._Z19average_rows_kerneliiiPKfPf --------------------------
	.section	.nv.constant0._Z19average_rows_kerneliiiPKfPf,"a",@progbits
	.sectionflags	@""
	.align	4
.nv.constant0._Z19average_rows_kerneliiiPKfPf:
	.zero		928


//--------------------- SYMBOLS --------------------------

	.type		.nv.reservedSmem.offset0,@object
	.size		.nv.reservedSmem.offset0,0x4
	.type		.nv.reservedSmem.cap,@object
	.size		.nv.reservedSmem.cap,0x4
